	.headerflags	@"EF_CUDA_TEXMODE_UNIFIED EF_CUDA_64BIT_ADDRESS EF_CUDA_ACCELERATORS EF_CUDA_SM90 EF_CUDA_VIRTUAL_SM(EF_CUDA_SM90)"
	.elftype	@"ET_EXEC"


//--------------------- .nv.info                  --------------------------
	.section	.nv.info,"",@"SHT_CUDA_INFO"
	.align	4


	//----- nvinfo : EIATTR_REGCOUNT
	.align		4
        /*0000*/ 	.byte	0x04, 0x2f
        /*0002*/ 	.short	(.L_3 - .L_2)
	.align		4
.L_2:
        /*0004*/ 	.word	index@(triton_poi_fused__native_batch_norm_legit_no_training_relu_4)
        /*0008*/ 	.word	0x00000020


	//----- nvinfo : EIATTR_MIN_STACK_SIZE
	.align		4
.L_3:
        /*000c*/ 	.byte	0x04, 0x12
        /*000e*/ 	.short	(.L_5 - .L_4)
	.align		4
.L_4:
        /*0010*/ 	.word	index@(triton_poi_fused__native_batch_norm_legit_no_training_relu_4)
        /*0014*/ 	.word	0x00000000


	//----- nvinfo : EIATTR_FRAME_SIZE
	.align		4
.L_5:
        /*0018*/ 	.byte	0x04, 0x11
        /*001a*/ 	.short	(.L_7 - .L_6)
	.align		4
.L_6:
        /*001c*/ 	.word	index@(triton_poi_fused__native_batch_norm_legit_no_training_relu_4)
        /*0020*/ 	.word	0x00000000


	//----- nvinfo : EIATTR_MIN_STACK_SIZE
	.align		4
.L_7:
        /*0024*/ 	.byte	0x04, 0x12
        /*0026*/ 	.short	(.L_9 - .L_8)
	.align		4
.L_8:
        /*0028*/ 	.word	index@(triton_poi_fused__native_batch_norm_legit_no_training_relu_4)
        /*002c*/ 	.word	0x00000000
.L_9:


//--------------------- .nv.info.triton_poi_fused__native_batch_norm_legit_no_training_relu_4 --------------------------
	.section	.nv.info.triton_poi_fused__native_batch_norm_legit_no_training_relu_4,"",@"SHT_CUDA_INFO"
	.sectionflags	@""
	.align	4


	//----- nvinfo : EIATTR_CUDA_API_VERSION
	.align		4
        /*0000*/ 	.byte	0x04, 0x37
        /*0002*/ 	.short	(.L_11 - .L_10)
.L_10:
        /*0004*/ 	.word	0x0000007c


	//----- nvinfo : EIATTR_KPARAM_INFO
	.align		4
.L_11:
        /*0008*/ 	.byte	0x04, 0x17
        /*000a*/ 	.short	(.L_13 - .L_12)
.L_12:
        /*000c*/ 	.word	0x00000000
        /*0010*/ 	.short	0x0007
        /*0012*/ 	.short	0x0034
        /*0014*/ 	.byte	0x00, 0xf0, 0x11, 0x00


	//----- nvinfo : EIATTR_KPARAM_INFO
	.align		4
.L_13:
        /*0018*/ 	.byte	0x04, 0x17
        /*001a*/ 	.short	(.L_15 - .L_14)
.L_14:
        /*001c*/ 	.word	0x00000000
        /*0020*/ 	.short	0x0006
        /*0022*/ 	.short	0x0030
        /*0024*/ 	.byte	0x00, 0xf0, 0x11, 0x00


	//----- nvinfo : EIATTR_KPARAM_INFO
	.align		4
.L_15:
        /*0028*/ 	.byte	0x04, 0x17
        /*002a*/ 	.short	(.L_17 - .L_16)
.L_16:
        /*002c*/ 	.word	0x00000000
        /*0030*/ 	.short	0x0005
        /*0032*/ 	.short	0x0028
        /*0034*/ 	.byte	0x00, 0xf4, 0x21, 0x00


	//----- nvinfo : EIATTR_KPARAM_INFO
	.align		4
.L_17:
        /*0038*/ 	.byte	0x04, 0x17
        /*003a*/ 	.short	(.L_19 - .L_18)
.L_18:
        /*003c*/ 	.word	0x00000000
        /*0040*/ 	.short	0x0004
        /*0042*/ 	.short	0x0020
        /*0044*/ 	.byte	0x00, 0xf4, 0x21, 0x00


	//----- nvinfo : EIATTR_KPARAM_INFO
	.align		4
.L_19:
        /*0048*/ 	.byte	0x04, 0x17
        /*004a*/ 	.short	(.L_21 - .L_20)
.L_20:
        /*004c*/ 	.word	0x00000000
        /*0050*/ 	.short	0x0003
        /*0052*/ 	.short	0x0018
        /*0054*/ 	.byte	0x00, 0xf4, 0x21, 0x00


	//----- nvinfo : EIATTR_KPARAM_INFO
	.align		4
.L_21:
        /*0058*/ 	.byte	0x04, 0x17
        /*005a*/ 	.short	(.L_23 - .L_22)
.L_22:
        /*005c*/ 	.word	0x00000000
        /*0060*/ 	.short	0x0002
        /*0062*/ 	.short	0x0010
        /*0064*/ 	.byte	0x00, 0xf4, 0x21, 0x00


	//----- nvinfo : EIATTR_KPARAM_INFO
	.align		4
.L_23:
        /*0068*/ 	.byte	0x04, 0x17
        /*006a*/ 	.short	(.L_25 - .L_24)
.L_24:
        /*006c*/ 	.word	0x00000000
        /*0070*/ 	.short	0x0001
        /*0072*/ 	.short	0x0008
        /*0074*/ 	.byte	0x00, 0xf4, 0x21, 0x00


	//----- nvinfo : EIATTR_KPARAM_INFO
	.align		4
.L_25:
        /*0078*/ 	.byte	0x04, 0x17
        /*007a*/ 	.short	(.L_27 - .L_26)
.L_26:
        /*007c*/ 	.word	0x00000000
        /*0080*/ 	.short	0x0000
        /*0082*/ 	.short	0x0000
        /*0084*/ 	.byte	0x00, 0xf4, 0x21, 0x00


	//----- nvinfo : EIATTR_SPARSE_MMA_MASK
	.align		4
.L_27:
        /*0088*/ 	.byte	0x03, 0x50
        /*008a*/ 	.short	0x0000


	//----- nvinfo : EIATTR_MAXREG_COUNT
	.align		4
        /*008c*/ 	.byte	0x03, 0x1b
        /*008e*/ 	.short	0x00ff


	//----- nvinfo : EIATTR_EXIT_INSTR_OFFSETS
	.align		4
        /*0090*/ 	.byte	0x04, 0x1c
        /*0092*/ 	.short	(.L_29 - .L_28)


	//   ....[0]....
.L_28:
        /*0094*/ 	.word	0x000006e0


	//----- nvinfo : EIATTR_REQNTID
	.align		4
.L_29:
        /*0098*/ 	.byte	0x04, 0x10
        /*009a*/ 	.short	(.L_31 - .L_30)
.L_30:
        /*009c*/ 	.word	0x00000080
        /*00a0*/ 	.word	0x00000001
        /*00a4*/ 	.word	0x00000001


	//----- nvinfo : EIATTR_CBANK_PARAM_SIZE
	.align		4
.L_31:
        /*00a8*/ 	.byte	0x03, 0x19
        /*00aa*/ 	.short	0x0038


	//----- nvinfo : EIATTR_PARAM_CBANK
	.align		4
        /*00ac*/ 	.byte	0x04, 0x0a
        /*00ae*/ 	.short	(.L_33 - .L_32)
	.align		4
.L_32:
        /*00b0*/ 	.word	index@(.nv.constant0.triton_poi_fused__native_batch_norm_legit_no_training_relu_4)
        /*00b4*/ 	.short	0x0210
        /*00b6*/ 	.short	0x0038


	//----- nvinfo : EIATTR_SW_WAR
	.align		4
.L_33:
        /*00b8*/ 	.byte	0x04, 0x36
        /*00ba*/ 	.short	(.L_35 - .L_34)
.L_34:
        /*00bc*/ 	.word	0x00000008
.L_35:


//--------------------- .nv.callgraph             --------------------------
	.section	.nv.callgraph,"",@"SHT_CUDA_CALLGRAPH"
	.align	4
	.sectionentsize	8
	.align		4
        /*0000*/ 	.word	0x00000000
	.align		4
        /*0004*/ 	.word	0xffffffff
	.align		4
        /*0008*/ 	.word	0x00000000
	.align		4
        /*000c*/ 	.word	0xfffffffe
	.align		4
        /*0010*/ 	.word	0x00000000
	.align		4
        /*0014*/ 	.word	0xfffffffd
	.align		4
        /*0018*/ 	.word	0x00000000
	.align		4
        /*001c*/ 	.word	0xfffffffc


//--------------------- .nv.constant4             --------------------------
	.section	.nv.constant4,"a",@progbits
	.align	8
	.align		8
.nv.constant4:
        /*0000*/ 	.dword	_$_str
	.align		8
        /*0008*/ 	.dword	_$_str_$_2


//--------------------- .text.triton_poi_fused__native_batch_norm_legit_no_training_relu_4 --------------------------
	.section	.text.triton_poi_fused__native_batch_norm_legit_no_training_relu_4,"ax",@progbits
	.align	128
        .global         triton_poi_fused__native_batch_norm_legit_no_training_relu_4
        .type           triton_poi_fused__native_batch_norm_legit_no_training_relu_4,@function
        .size           triton_poi_fused__native_batch_norm_legit_no_training_relu_4,(.L_x_1 - triton_poi_fused__native_batch_norm_legit_no_training_relu_4)
        .other          triton_poi_fused__native_batch_norm_legit_no_training_relu_4,@"STO_CUDA_ENTRY STV_DEFAULT"
triton_poi_fused__native_batch_norm_legit_no_training_relu_4:
.text.triton_poi_fused__native_batch_norm_legit_no_training_relu_4:
[----:B------:R-:W-:Y:S01]  /*0000*/  LDC R1, c[0x0][0x28] ;  /* 0x00000a00ff017b82 */ /* 0x000fe20000000800 */
[----:B------:R-:W1:Y:S07]  /*0010*/  S2R R23, SR_CTAID.Y ;  /* 0x0000000000177919 */ /* 0x000e6e0000002600 */
[----:B------:R-:W2:Y:S01]  /*0020*/  LDC.64 R4, c[0x0][0x220] ;  /* 0x00008800ff047b82 */ /* 0x000ea20000000a00 */
[----:B------:R-:W-:Y:S01]  /*0030*/  ULDC.64 UR4, c[0x0][0x208] ;  /* 0x0000820000047ab9 */ /* 0x000fe20000000a00 */
[----:B------:R-:W3:Y:S01]  /*0040*/  S2R R6, SR_TID.X ;  /* 0x0000000000067919 */ /* 0x000ee20000002100 */
[----:B------:R-:W4:Y:S05]  /*0050*/  S2R R9, SR_CTAID.X ;  /* 0x0000000000097919 */ /* 0x000f2a0000002500 */
[----:B------:R-:W5:Y:S08]  /*0060*/  LDC.64 R2, c[0x0][0x218] ;  /* 0x00008600ff027b82 */ /* 0x000f700000000a00 */
[----:B------:R-:W5:Y:S01]  /*0070*/  LDC.64 R18, c[0x0][0x210] ;  /* 0x00008400ff127b82 */ /* 0x000f620000000a00 */
[----:B-1----:R-:W-:-:S04]  /*0080*/  SHF.R.S32.HI R0, RZ, 0x1f, R23 ;  /* 0x0000001fff007819 */ /* 0x002fc80000011417 */
[----:B------:R-:W-:-:S04]  /*0090*/  LEA.HI R7, R0, R23, RZ, 0x9 ;  /* 0x0000001700077211 */ /* 0x000fc800078f48ff */
[----:B------:R-:W-:-:S04]  /*00a0*/  LOP3.LUT R0, R7, 0xfffffe00, RZ, 0xc0, !PT ;  /* 0xfffffe0007007812 */ /* 0x000fc800078ec0ff */
[----:B------:R-:W-:-:S05]  /*00b0*/  IADD3 R25, -R0, R23, RZ ;  /* 0x0000001700197210 */ /* 0x000fca0007ffe1ff */
[----:B--2---:R-:W-:-:S05]  /*00c0*/  IMAD.WIDE R4, R25, 0x4, R4 ;  /* 0x0000000419047825 */ /* 0x004fca00078e0204 */
[----:B------:R1:W2:Y:S01]  /*00d0*/  LDG.E.EL R0, desc[UR4][R4.64] ;  /* 0x0000000404007981 */ /* 0x0002a2000c2e1900 */
[----:B---3--:R-:W-:Y:S02]  /*00e0*/  SHF.L.U32 R6, R6, 0x2, RZ ;  /* 0x0000000206067819 */ /* 0x008fe400000006ff */
[----:B------:R-:W-:Y:S02]  /*00f0*/  SHF.L.U32 R7, R7, 0xc, RZ ;  /* 0x0000000c07077819 */ /* 0x000fe400000006ff */
[----:B------:R-:W-:Y:S02]  /*0100*/  LOP3.LUT R6, R6, 0x1fc, RZ, 0xc0, !PT ;  /* 0x000001fc06067812 */ /* 0x000fe400078ec0ff */
[----:B------:R-:W-:Y:S02]  /*0110*/  LOP3.LUT R8, R7, 0xffe00000, RZ, 0xc0, !PT ;  /* 0xffe0000007087812 */ /* 0x000fe400078ec0ff */
[----:B----4-:R-:W-:Y:S01]  /*0120*/  LEA R20, R9, R6, 0xa ;  /* 0x0000000609147211 */ /* 0x010fe200078e50ff */
[----:B-1----:R-:W1:Y:S01]  /*0130*/  LDC.64 R4, c[0x0][0x230] ;  /* 0x00008c00ff047b82 */ /* 0x002e620000000a00 */
[----:B------:R-:W-:-:S04]  /*0140*/  IADD3 R7, R25, R8, RZ ;  /* 0x0000000819077210 */ /* 0x000fc80007ffe0ff */
[----:B------:R-:W-:Y:S01]  /*0150*/  LEA R27, R20, R7, 0x9 ;  /* 0x00000007141b7211 */ /* 0x000fe200078e48ff */
[----:B-----5:R-:W-:Y:S02]  /*0160*/  IMAD.WIDE R6, R25, 0x4, R2 ;  /* 0x0000000419067825 */ /* 0x020fe400078e0202 */
[----:B------:R-:W3:Y:S01]  /*0170*/  LDC.64 R2, c[0x0][0x228] ;  /* 0x00008a00ff027b82 */ /* 0x000ee20000000a00 */
[----:B------:R-:W-:Y:S01]  /*0180*/  IADD3 R11, R27, 0x200, RZ ;  /* 0x000002001b0b7810 */ /* 0x000fe20007ffe0ff */
[----:B0-----:R-:W-:Y:S01]  /*0190*/  IMAD.WIDE R8, R27, 0x4, R18 ;  /* 0x000000041b087825 */ /* 0x001fe200078e0212 */
[----:B------:R-:W-:Y:S01]  /*01a0*/  IADD3 R13, R27, 0x400, RZ ;  /* 0x000004001b0d7810 */ /* 0x000fe20007ffe0ff */
[----:B------:R0:W4:Y:S01]  /*01b0*/  LDG.E.EL R22, desc[UR4][R6.64] ;  /* 0x0000000406167981 */ /* 0x000122000c2e1900 */
[----:B------:R-:W-:Y:S02]  /*01c0*/  IADD3 R15, R27, 0x600, RZ ;  /* 0x000006001b0f7810 */ /* 0x000fe40007ffe0ff */
[----:B------:R-:W-:Y:S01]  /*01d0*/  IADD3 R29, R27, 0x40000, RZ ;  /* 0x000400001b1d7810 */ /* 0x000fe20007ffe0ff */
[----:B------:R5:W4:Y:S01]  /*01e0*/  LDG.E.EL R21, desc[UR4][R8.64] ;  /* 0x0000000408157981 */ /* 0x000b22000c2e1900 */
[----:B------:R-:W-:-:S02]  /*01f0*/  IADD3 R14, R27, 0x40200, RZ ;  /* 0x000402001b0e7810 */ /* 0x000fc40007ffe0ff */
[----:B------:R-:W-:Y:S02]  /*0200*/  IADD3 R17, R27, 0x40400, RZ ;  /* 0x000404001b117810 */ /* 0x000fe40007ffe0ff */
[----:B------:R-:W-:Y:S01]  /*0210*/  IADD3 R27, R27, 0x40600, RZ ;  /* 0x000406001b1b7810 */ /* 0x000fe20007ffe0ff */
[----:B0-----:R-:W-:-:S04]  /*0220*/  IMAD.WIDE R6, R11, 0x4, R18 ;  /* 0x000000040b067825 */ /* 0x001fc800078e0212 */
[--C-:B-----5:R-:W-:Y:S02]  /*0230*/  IMAD.WIDE R8, R13, 0x4, R18.reuse ;  /* 0x000000040d087825 */ /* 0x120fe400078e0212 */
[----:B------:R-:W4:Y:S02]  /*0240*/  LDG.E.EL R7, desc[UR4][R6.64] ;  /* 0x0000000406077981 */ /* 0x000f24000c2e1900 */
[--C-:B------:R-:W-:Y:S02]  /*0250*/  IMAD.WIDE R10, R15, 0x4, R18.reuse ;  /* 0x000000040f0a7825 */ /* 0x100fe400078e0212 */
[----:B------:R-:W5:Y:S02]  /*0260*/  LDG.E.EL R9, desc[UR4][R8.64] ;  /* 0x0000000408097981 */ /* 0x000f64000c2e1900 */
[--C-:B------:R-:W-:Y:S02]  /*0270*/  IMAD.WIDE R12, R29, 0x4, R18.reuse ;  /* 0x000000041d0c7825 */ /* 0x100fe400078e0212 */
[----:B------:R-:W5:Y:S02]  /*0280*/  LDG.E.EL R11, desc[UR4][R10.64] ;  /* 0x000000040a0b7981 */ /* 0x000f64000c2e1900 */
[----:B------:R-:W-:-:S02]  /*0290*/  IMAD.WIDE R14, R14, 0x4, R18 ;  /* 0x000000040e0e7825 */ /* 0x000fc400078e0212 */
[----:B------:R-:W5:Y:S02]  /*02a0*/  LDG.E.EL R13, desc[UR4][R12.64] ;  /* 0x000000040c0d7981 */ /* 0x000f64000c2e1900 */
[--C-:B------:R-:W-:Y:S02]  /*02b0*/  IMAD.WIDE R16, R17, 0x4, R18.reuse ;  /* 0x0000000411107825 */ /* 0x100fe400078e0212 */
[----:B------:R-:W5:Y:S02]  /*02c0*/  LDG.E.EL R15, desc[UR4][R14.64] ;  /* 0x000000040e0f7981 */ /* 0x000f64000c2e1900 */
[----:B------:R-:W-:Y:S02]  /*02d0*/  IMAD.WIDE R18, R27, 0x4, R18 ;  /* 0x000000041b127825 */ /* 0x000fe400078e0212 */
[----:B------:R-:W5:Y:S02]  /*02e0*/  LDG.E.EL R17, desc[UR4][R16.64] ;  /* 0x0000000410117981 */ /* 0x000f64000c2e1900 */
[----:B-1----:R-:W-:-:S02]  /*02f0*/  IMAD.WIDE R4, R25, 0x4, R4 ;  /* 0x0000000419047825 */ /* 0x002fc400078e0204 */
[----:B------:R-:W5:Y:S02]  /*0300*/  LDG.E.EL R19, desc[UR4][R18.64] ;  /* 0x0000000412137981 */ /* 0x000f64000c2e1900 */
[----:B---3--:R-:W-:Y:S02]  /*0310*/  IMAD.WIDE R2, R25, 0x4, R2 ;  /* 0x0000000419027825 */ /* 0x008fe400078e0202 */
[----:B------:R-:W3:Y:S04]  /*0320*/  LDG.E.EL R5, desc[UR4][R4.64] ;  /* 0x0000000404057981 */ /* 0x000ee8000c2e1900 */
[----:B------:R0:W3:Y:S01]  /*0330*/  LDG.E.EL R24, desc[UR4][R2.64] ;  /* 0x0000000402187981 */ /* 0x0000e2000c2e1900 */
[----:B------:R-:W-:Y:S01]  /*0340*/  HFMA2.MMA R25, -RZ, RZ, 1.625, 0 ;  /* 0x3e800000ff197435 */ /* 0x000fe200000001ff */
[----:B0-----:R-:W0:Y:S01]  /*0350*/  LDC.64 R2, c[0x0][0x238] ;  /* 0x00008e00ff027b82 */ /* 0x001e220000000a00 */
[----:B------:R-:W-:Y:S01]  /*0360*/  LEA R23, R23, R20, 0xc ;  /* 0x0000001417177211 */ /* 0x000fe200078e60ff */
[----:B--2---:R-:W-:-:S04]  /*0370*/  FADD R6, R0, 9.9999997473787516356e-06 ;  /* 0x3727c5ac00067421 */ /* 0x004fc80000000000 */
[----:B------:R-:W1:Y:S02]  /*0380*/  MUFU.SQRT R8, R6 ;  /* 0x0000000600087308 */ /* 0x000e640000002000 */
[C---:B-1----:R-:W-:Y:S02]  /*0390*/  FSETP.GT.AND P0, PT, R8.reuse, 8.50705917302346158658e+37, PT ;  /* 0x7e8000000800780b */ /* 0x042fe40003f04000 */
[----:B------:R-:W-:-:S11]  /*03a0*/  FSETP.GEU.AND P1, PT, R8, 1.175494350822287508e-38, PT ;  /* 0x008000000800780b */ /* 0x000fd60003f2e000 */
[----:B------:R-:W-:-:S04]  /*03b0*/  @P0 FMUL R8, R8, 0.25 ;  /* 0x3e80000008080820 */ /* 0x000fc80000400000 */
[----:B------:R-:W-:-:S04]  /*03c0*/  @!P1 FMUL R8, R8, 16777216 ;  /* 0x4b80000008089820 */ /* 0x000fc80000400000 */
[----:B------:R-:W1:Y:S01]  /*03d0*/  MUFU.RCP R0, R8 ;  /* 0x0000000800007308 */ /* 0x000e620000001000 */
[----:B------:R-:W-:Y:S01]  /*03e0*/  FSEL R25, R25, 1, P0 ;  /* 0x3f80000019197808 */ /* 0x000fe20000000000 */
[----:B----4-:R-:W-:-:S04]  /*03f0*/  FADD R7, R7, -R22 ;  /* 0x8000001607077221 */ /* 0x010fc80000000000 */
[----:B------:R-:W-:Y:S01]  /*0400*/  @!P1 FMUL R25, R25, 16777216 ;  /* 0x4b80000019199820 */ /* 0x000fe20000400000 */
[--C-:B------:R-:W-:Y:S01]  /*0410*/  FADD R21, R21, -R22.reuse ;  /* 0x8000001615157221 */ /* 0x100fe20000000000 */
[--C-:B-----5:R-:W-:Y:S01]  /*0420*/  FADD R9, R9, -R22.reuse ;  /* 0x8000001609097221 */ /* 0x120fe20000000000 */
[--C-:B------:R-:W-:Y:S01]  /*0430*/  FADD R11, R11, -R22.reuse ;  /* 0x800000160b0b7221 */ /* 0x100fe20000000000 */
[--C-:B------:R-:W-:Y:S01]  /*0440*/  FADD R13, R13, -R22.reuse ;  /* 0x800000160d0d7221 */ /* 0x100fe20000000000 */
[----:B-1----:R-:W-:Y:S01]  /*0450*/  FMUL R0, R0, R25 ;  /* 0x0000001900007220 */ /* 0x002fe20000400000 */
[--C-:B------:R-:W-:Y:S01]  /*0460*/  FADD R15, R15, -R22.reuse ;  /* 0x800000160f0f7221 */ /* 0x100fe20000000000 */
[--C-:B------:R-:W-:Y:S02]  /*0470*/  FADD R17, R17, -R22.reuse ;  /* 0x8000001611117221 */ /* 0x100fe40000000000 */
[C---:B------:R-:W-:Y:S01]  /*0480*/  FMUL R14, R0.reuse, R7 ;  /* 0x00000007000e7220 */ /* 0x040fe20000400000 */
[----:B------:R-:W-:Y:S01]  /*0490*/  FADD R19, R19, -R22 ;  /* 0x8000001613137221 */ /* 0x000fe20000000000 */
[C---:B------:R-:W-:Y:S01]  /*04a0*/  FMUL R21, R0.reuse, R21 ;  /* 0x0000001500157220 */ /* 0x040fe20000400000 */
[C---:B------:R-:W-:Y:S01]  /*04b0*/  FMUL R12, R0.reuse, R9 ;  /* 0x00000009000c7220 */ /* 0x040fe20000400000 */
[C---:B------:R-:W-:Y:S01]  /*04c0*/  FMUL R10, R0.reuse, R11 ;  /* 0x0000000b000a7220 */ /* 0x040fe20000400000 */
[C---:B------:R-:W-:Y:S01]  /*04d0*/  FMUL R8, R0.reuse, R13 ;  /* 0x0000000d00087220 */ /* 0x040fe20000400000 */
[C---:B------:R-:W-:Y:S01]  /*04e0*/  FMUL R6, R0.reuse, R15 ;  /* 0x0000000f00067220 */ /* 0x040fe20000400000 */
[C---:B------:R-:W-:Y:S01]  /*04f0*/  FMUL R4, R0.reuse, R17 ;  /* 0x0000001100047220 */ /* 0x040fe20000400000 */
[----:B------:R-:W-:Y:S01]  /*0500*/  FMUL R0, R0, R19 ;  /* 0x0000001300007220 */ /* 0x000fe20000400000 */
[C-C-:B---3--:R-:W-:Y:S01]  /*0510*/  FFMA R14, R24.reuse, R14, R5.reuse ;  /* 0x0000000e180e7223 */ /* 0x148fe20000000005 */
[C-C-:B------:R-:W-:Y:S01]  /*0520*/  FFMA R21, R24.reuse, R21, R5.reuse ;  /* 0x0000001518157223 */ /* 0x140fe20000000005 */
[C-C-:B------:R-:W-:Y:S01]  /*0530*/  FFMA R12, R24.reuse, R12, R5.reuse ;  /* 0x0000000c180c7223 */ /* 0x140fe20000000005 */
[C-C-:B------:R-:W-:Y:S01]  /*0540*/  FFMA R10, R24.reuse, R10, R5.reuse ;  /* 0x0000000a180a7223 */ /* 0x140fe20000000005 */
[C-C-:B------:R-:W-:Y:S01]  /*0550*/  FFMA R15, R24.reuse, R4, R5.reuse ;  /* 0x00000004180f7223 */ /* 0x140fe20000000005 */
[C-C-:B------:R-:W-:Y:S01]  /*0560*/  FFMA R11, R24.reuse, R8, R5.reuse ;  /* 0x00000008180b7223 */ /* 0x140fe20000000005 */
[C-C-:B------:R-:W-:Y:S01]  /*0570*/  FFMA R13, R24.reuse, R6, R5.reuse ;  /* 0x00000006180d7223 */ /* 0x140fe20000000005 */
[----:B------:R-:W-:Y:S01]  /*0580*/  FFMA R0, R24, R0, R5 ;  /* 0x0000000018007223 */ /* 0x000fe20000000005 */
[----:B------:R-:W-:-:S02]  /*0590*/  FSETP.GEU.AND P6, PT, R14, RZ, PT ;  /* 0x000000ff0e00720b */ /* 0x000fc40003fce000 */
[----:B------:R-:W-:Y:S02]  /*05a0*/  IADD3 R7, R23, 0x200, RZ ;  /* 0x0000020017077810 */ /* 0x000fe40007ffe0ff */
[----:B------:R-:W-:Y:S02]  /*05b0*/  FSETP.GEU.AND P0, PT, R21, RZ, PT ;  /* 0x000000ff1500720b */ /* 0x000fe40003f0e000 */
[----:B------:R-:W-:Y:S02]  /*05c0*/  FSETP.GEU.AND P1, PT, R12, RZ, PT ;  /* 0x000000ff0c00720b */ /* 0x000fe40003f2e000 */
[----:B------:R-:W-:Y:S02]  /*05d0*/  FSETP.GEU.AND P2, PT, R10, RZ, PT ;  /* 0x000000ff0a00720b */ /* 0x000fe40003f4e000 */
[----:B------:R-:W-:Y:S02]  /*05e0*/  FSETP.GEU.AND P5, PT, R15, RZ, PT ;  /* 0x000000ff0f00720b */ /* 0x000fe40003fae000 */
[----:B------:R-:W-:Y:S01]  /*05f0*/  SEL R5, R14, RZ, P6 ;  /* 0x000000ff0e057207 */ /* 0x000fe20003000000 */
[----:B0-----:R-:W-:Y:S01]  /*0600*/  IMAD.WIDE R8, R23, 0x4, R2 ;  /* 0x0000000417087825 */ /* 0x001fe200078e0202 */
[----:B------:R-:W-:-:S02]  /*0610*/  FSETP.GEU.AND P3, PT, R11, RZ, PT ;  /* 0x000000ff0b00720b */ /* 0x000fc40003f6e000 */
[----:B------:R-:W-:Y:S02]  /*0620*/  FSETP.GEU.AND P4, PT, R13, RZ, PT ;  /* 0x000000ff0d00720b */ /* 0x000fe40003f8e000 */
[----:B------:R-:W-:Y:S01]  /*0630*/  FSETP.GEU.AND P6, PT, R0, RZ, PT ;  /* 0x000000ff0000720b */ /* 0x000fe20003fce000 */
[----:B------:R-:W-:Y:S01]  /*0640*/  IMAD.WIDE R2, R7, 0x4, R2 ;  /* 0x0000000407027825 */ /* 0x000fe200078e0202 */
[----:B------:R-:W-:Y:S02]  /*0650*/  SEL R4, R21, RZ, P0 ;  /* 0x000000ff15047207 */ /* 0x000fe40000000000 */
[----:B------:R-:W-:Y:S02]  /*0660*/  SEL R6, R12, RZ, P1 ;  /* 0x000000ff0c067207 */ /* 0x000fe40000800000 */
[----:B------:R-:W-:Y:S02]  /*0670*/  SEL R7, R10, RZ, P2 ;  /* 0x000000ff0a077207 */ /* 0x000fe40001000000 */
[----:B------:R-:W-:-:S02]  /*0680*/  SEL R14, R15, RZ, P5 ;  /* 0x000000ff0f0e7207 */ /* 0x000fc40002800000 */
[----:B------:R-:W-:Y:S02]  /*0690*/  SEL R12, R11, RZ, P3 ;  /* 0x000000ff0b0c7207 */ /* 0x000fe40001800000 */
[----:B------:R-:W-:Y:S02]  /*06a0*/  SEL R13, R13, RZ, P4 ;  /* 0x000000ff0d0d7207 */ /* 0x000fe40002000000 */
[----:B------:R-:W-:Y:S01]  /*06b0*/  SEL R15, R0, RZ, P6 ;  /* 0x000000ff000f7207 */ /* 0x000fe20003000000 */
[----:B------:R-:W-:Y:S04]  /*06c0*/  STG.E.128 desc[UR4][R8.64], R4 ;  /* 0x0000000408007986 */ /* 0x000fe8000c101d04 */
[----:B------:R-:W-:Y:S01]  /*06d0*/  STG.E.128 desc[UR4][R2.64], R12 ;  /* 0x0000000c02007986 */ /* 0x000fe2000c101d04 */
[----:B------:R-:W-:Y:S05]  /*06e0*/  EXIT ;  /* 0x000000000000794d */ /* 0x000fea0003800000 */
.L_x_0:
[----:B------:R-:W-:-:S00]  /*06f0*/  BRA `(.L_x_0) ;  /* 0xfffffffc00fc7947 */ /* 0x000fc0000383ffff */
[----:B------:R-:W-:-:S00]  /*0700*/  NOP ;  /* 0x0000000000007918 */ /* 0x000fc00000000000 */
[----:B------:R-:W-:-:S00]  /*0710*/  NOP ;  /* 0x0000000000007918 */ /* 0x000fc00000000000 */
[----:B------:R-:W-:-:S00]  /*0720*/  NOP ;  /* 0x0000000000007918 */ /* 0x000fc00000000000 */
[----:B------:R-:W-:-:S00]  /*0730*/  NOP ;  /* 0x0000000000007918 */ /* 0x000fc00000000000 */
[----:B------:R-:W-:-:S00]  /*0740*/  NOP ;  /* 0x0000000000007918 */ /* 0x000fc00000000000 */
[----:B------:R-:W-:-:S00]  /*0750*/  NOP ;  /* 0x0000000000007918 */ /* 0x000fc00000000000 */
[----:B------:R-:W-:-:S00]  /*0760*/  NOP ;  /* 0x0000000000007918 */ /* 0x000fc00000000000 */
[----:B------:R-:W-:-:S00]  /*0770*/  NOP ;  /* 0x0000000000007918 */ /* 0x000fc00000000000 */
.L_x_1:


//--------------------- .nv.global.init           --------------------------
	.section	.nv.global.init,"aw",@progbits
.nv.global.init:
	.type		_$_str,@object
	.size		_$_str,(_$_str_$_2 - _$_str)
_$_str:
        /*0000*/ 	.byte	0x5f, 0x5f, 0x43, 0x55, 0x44, 0x41, 0x5f, 0x46, 0x54, 0x5a, 0x00
	.type		_$_str_$_2,@object
	.size		_$_str_$_2,(.L_1 - _$_str_$_2)
_$_str_$_2:
        /*000b*/ 	.byte	0x5f, 0x5f, 0x43, 0x55, 0x44, 0x41, 0x5f, 0x50, 0x52, 0x45, 0x43, 0x5f, 0x53, 0x51, 0x52, 0x54
        /*001b*/ 	.byte	0x00
.L_1:


//--------------------- .nv.constant0.triton_poi_fused__native_batch_norm_legit_no_training_relu_4 --------------------------
	.section	.nv.constant0.triton_poi_fused__native_batch_norm_legit_no_training_relu_4,"a",@progbits
	.sectionflags	@""
	.align	4
.nv.constant0.triton_poi_fused__native_batch_norm_legit_no_training_relu_4:
	.zero		584
